//
// Generated by NVIDIA NVVM Compiler
//
// Compiler Build ID: CL-36424714
// Cuda compilation tools, release 13.0, V13.0.88
// Based on NVVM 20.0.0
//

.version 9.0
.target sm_100
.address_size 64

	// .globl	_Z19validate_multiplierPy

.visible .entry _Z19validate_multiplierPy(
	.param .u64 .ptr .align 1 _Z19validate_multiplierPy_param_0
)
{
	.reg .pred 	%p<2>;
	.reg .b32 	%r<9>;
	.reg .b64 	%rd<4>;

	ld.param.u64 	%rd1, [_Z19validate_multiplierPy_param_0];
	mov.u32 	%r1, %ntid.x;
	mov.u32 	%r2, %ctaid.x;
	mov.u32 	%r3, %tid.x;
	mad.lo.s32 	%r4, %r1, %r2, %r3;
	shr.u32 	%r5, %r4, 4;
	and.b32  	%r6, %r4, 15;
	and.b32  	%r7, %r5, 15;
	mul.lo.s32 	%r8, %r7, %r6;
	setp.ne.s32 	%p1, %r6, %r8;
	@%p1 bra 	$L__BB0_2;
	cvta.to.global.u64 	%rd2, %rd1;
	atom.global.add.u64 	%rd3, [%rd2], 1;
$L__BB0_2:
	ret;

}


// ===== COMPILED SASS (sm_100) =====

	.target	sm_100

	.elftype	@"ET_EXEC"


//--------------------- .note.nv.tkinfo           --------------------------
	.section	.note.nv.tkinfo,"",@"SHT_NOTE"
	.sectionflags	@"SHF_NOTE_NV_TKINFO"
	.tkinfo
        /*0018*/ 	.word	0x00000002
        /*0030*/ 	.string	""
        /*0030*/ 	.string	"ptxas"
        /*0030*/ 	.string	"Cuda compilation tools, release 13.0, V13.0.88"
        /*0030*/ 	.string	"Build cuda_13.0.r13.0/compiler.36424714_0"
        /*0030*/ 	.string	"-arch sm_100 -m 64 "



//--------------------- .note.nv.cuinfo           --------------------------
	.section	.note.nv.cuinfo,"",@"SHT_NOTE"
	.sectionflags	@"SHF_NOTE_NV_CUINFO"
        /*0018*/ 	.short	0x0002
        /*001a*/ 	.short	0x0064
        /*001c*/ 	.short	0x0082
	.zero		2


//--------------------- .nv.info                  --------------------------
	.section	.nv.info,"",@"SHT_CUDA_INFO"
	.align	4


	//----- nvinfo : EIATTR_REGCOUNT
	.align		4
        /*0000*/ 	.byte	0x04, 0x2f
        /*0002*/ 	.short	(.L_1 - .L_0)
	.align		4
.L_0:
        /*0004*/ 	.word	index@(_Z19validate_multiplierPy)
        /*0008*/ 	.word	0x00000008


	//----- nvinfo : EIATTR_FRAME_SIZE
	.align		4
.L_1:
        /*000c*/ 	.byte	0x04, 0x11
        /*000e*/ 	.short	(.L_3 - .L_2)
	.align		4
.L_2:
        /*0010*/ 	.word	index@(_Z19validate_multiplierPy)
        /*0014*/ 	.word	0x00000000


	//----- nvinfo : EIATTR_MIN_STACK_SIZE
	.align		4
.L_3:
        /*0018*/ 	.byte	0x04, 0x12
        /*001a*/ 	.short	(.L_5 - .L_4)
	.align		4
.L_4:
        /*001c*/ 	.word	index@(_Z19validate_multiplierPy)
        /*0020*/ 	.word	0x00000000
.L_5:


//--------------------- .nv.compat                --------------------------
	.section	.nv.compat,"",@"SHT_CUDA_COMPAT_INFO"
	.align	4
        /*0000*/ 	.byte	0x02, 0x09, 0x00, 0x00, 0x02, 0x02, 0x01, 0x00, 0x02, 0x05, 0x05, 0x00, 0x03, 0x07, 0x01, 0x01
        /*0010*/ 	.byte	0x02, 0x03, 0x00, 0x00, 0x02, 0x06, 0x01, 0x00, 0x04, 0x0b, 0x08, 0x00, 0x09, 0x00, 0x00, 0x00
        /*0020*/ 	.byte	0x00, 0x00, 0x00, 0x00


//--------------------- .nv.info._Z19validate_multiplierPy --------------------------
	.section	.nv.info._Z19validate_multiplierPy,"",@"SHT_CUDA_INFO"
	.sectionflags	@""
	.align	4


	//----- nvinfo : EIATTR_CUDA_API_VERSION
	.align		4
        /*0000*/ 	.byte	0x04, 0x37
        /*0002*/ 	.short	(.L_7 - .L_6)
.L_6:
        /*0004*/ 	.word	0x00000082


	//----- nvinfo : EIATTR_KPARAM_INFO
	.align		4
.L_7:
        /*0008*/ 	.byte	0x04, 0x17
        /*000a*/ 	.short	(.L_9 - .L_8)
.L_8:
        /*000c*/ 	.word	0x00000000
        /*0010*/ 	.short	0x0000
        /*0012*/ 	.short	0x0000
        /*0014*/ 	.byte	0x00, 0xf5, 0x21, 0x00


	//----- nvinfo : EIATTR_SPARSE_MMA_MASK
	.align		4
.L_9:
        /*0018*/ 	.byte	0x03, 0x50
        /*001a*/ 	.short	0x0000


	//----- nvinfo : EIATTR_MAXREG_COUNT
	.align		4
        /*001c*/ 	.byte	0x03, 0x1b
        /*001e*/ 	.short	0x00ff


	//----- nvinfo : EIATTR_MERCURY_ISA_VERSION
	.align		4
        /*0020*/ 	.byte	0x03, 0x5f
        /*0022*/ 	.short	0x0101


	//----- nvinfo : EIATTR_INT_WARP_WIDE_INSTR_OFFSETS
	.align		4
        /*0024*/ 	.byte	0x04, 0x31
        /*0026*/ 	.short	(.L_11 - .L_10)


	//   ....[0]....
.L_10:
        /*0028*/ 	.word	0x000000d0


	//----- nvinfo : EIATTR_VRC_CTA_INIT_COUNT
	.align		4
.L_11:
        /*002c*/ 	.byte	0x02, 0x4a
	.zero		1
	.zero		1


	//----- nvinfo : EIATTR_EXIT_INSTR_OFFSETS
	.align		4
        /*0030*/ 	.byte	0x04, 0x1c
        /*0032*/ 	.short	(.L_13 - .L_12)


	//   ....[0]....
.L_12:
        /*0034*/ 	.word	0x000000a0


	//   ....[1]....
        /*0038*/ 	.word	0x00000190


	//----- nvinfo : EIATTR_CBANK_PARAM_SIZE
	.align		4
.L_13:
        /*003c*/ 	.byte	0x03, 0x19
        /*003e*/ 	.short	0x0008


	//----- nvinfo : EIATTR_PARAM_CBANK
	.align		4
        /*0040*/ 	.byte	0x04, 0x0a
        /*0042*/ 	.short	(.L_15 - .L_14)
	.align		4
.L_14:
        /*0044*/ 	.word	index@(.nv.constant0._Z19validate_multiplierPy)
        /*0048*/ 	.short	0x0380
        /*004a*/ 	.short	0x0008


	//----- nvinfo : EIATTR_SW_WAR
	.align		4
.L_15:
        /*004c*/ 	.byte	0x04, 0x36
        /*004e*/ 	.short	(.L_17 - .L_16)
.L_16:
        /*0050*/ 	.word	0x00000008
.L_17:


//--------------------- .nv.callgraph             --------------------------
	.section	.nv.callgraph,"",@"SHT_CUDA_CALLGRAPH"
	.align	4
	.sectionentsize	8
	.align		4
        /*0000*/ 	.word	0x00000000
	.align		4
        /*0004*/ 	.word	0xffffffff
	.align		4
        /*0008*/ 	.word	0x00000000
	.align		4
        /*000c*/ 	.word	0xfffffffe
	.align		4
        /*0010*/ 	.word	0x00000000
	.align		4
        /*0014*/ 	.word	0xfffffffd
	.align		4
        /*0018*/ 	.word	0x00000000
	.align		4
        /*001c*/ 	.word	0xfffffffc


//--------------------- .text._Z19validate_multiplierPy --------------------------
	.section	.text._Z19validate_multiplierPy,"ax",@progbits
	.align	128
        .global         _Z19validate_multiplierPy
        .type           _Z19validate_multiplierPy,@function
        .size           _Z19validate_multiplierPy,(.L_x_1 - _Z19validate_multiplierPy)
        .other          _Z19validate_multiplierPy,@"STO_CUDA_ENTRY STV_DEFAULT"
_Z19validate_multiplierPy:
.text._Z19validate_multiplierPy:
[----:B------:R-:W-:Y:S01]  /*0000*/  LDC R1, c[0x0][0x37c] ;  /* 0x0000df00ff017b82 */ /* 0x000fe20000000800 */
[----:B------:R-:W0:Y:S01]  /*0010*/  S2R R0, SR_CTAID.X ;  /* 0x0000000000007919 */ /* 0x000e220000002500 */
[----:B------:R-:W0:Y:S01]  /*0020*/  LDCU UR4, c[0x0][0x360] ;  /* 0x00006c00ff0477ac */ /* 0x000e220008000800 */
[----:B------:R-:W0:Y:S02]  /*0030*/  S2R R3, SR_TID.X ;  /* 0x0000000000037919 */ /* 0x000e240000002100 */
[----:B0-----:R-:W-:-:S05]  /*0040*/  IMAD R0, R0, UR4, R3 ;  /* 0x0000000400007c24 */ /* 0x001fca000f8e0203 */
[----:B------:R-:W-:Y:S02]  /*0050*/  SHF.R.U32.HI R2, RZ, 0x4, R0 ;  /* 0x00000004ff027819 */ /* 0x000fe40000011600 */
[----:B------:R-:W-:Y:S02]  /*0060*/  LOP3.LUT R0, R0, 0xf, RZ, 0xc0, !PT ;  /* 0x0000000f00007812 */ /* 0x000fe400078ec0ff */
[----:B------:R-:W-:-:S05]  /*0070*/  LOP3.LUT R3, R2, 0xf, RZ, 0xc0, !PT ;  /* 0x0000000f02037812 */ /* 0x000fca00078ec0ff */
[----:B------:R-:W-:-:S05]  /*0080*/  IMAD R3, R0, R3, RZ ;  /* 0x0000000300037224 */ /* 0x000fca00078e02ff */
[----:B------:R-:W-:-:S13]  /*0090*/  ISETP.NE.AND P0, PT, R0, R3, PT ;  /* 0x000000030000720c */ /* 0x000fda0003f05270 */
[----:B------:R-:W-:Y:S05]  /*00a0*/  @P0 EXIT ;  /* 0x000000000000094d */ /* 0x000fea0003800000 */
[----:B------:R-:W0:Y:S01]  /*00b0*/  S2R R0, SR_LANEID ;  /* 0x0000000000007919 */ /* 0x000e220000000000 */
[----:B------:R-:W1:Y:S01]  /*00c0*/  LDC.64 R2, c[0x0][0x380] ;  /* 0x0000e000ff027b82 */ /* 0x000e620000000a00 */
[----:B------:R-:W-:Y:S01]  /*00d0*/  VOTEU.ANY UR4, UPT, PT ;  /* 0x0000000000047886 */ /* 0x000fe200038e0100 */
[----:B------:R-:W1:Y:S01]  /*00e0*/  LDCU.64 UR8, c[0x0][0x358] ;  /* 0x00006b00ff0877ac */ /* 0x000e620008000a00 */
[----:B------:R-:W-:Y:S02]  /*00f0*/  UPOPC UR6, UR4 ;  /* 0x00000004000672bf */ /* 0x000fe40008000000 */
[----:B------:R-:W-:Y:S02]  /*0100*/  UFLO.U32 UR5, UR4 ;  /* 0x00000004000572bd */ /* 0x000fe400080e0000 */
[----:B------:R-:W-:Y:S01]  /*0110*/  UIMAD.WIDE.U32 UR6, UR6, 0x1, URZ ;  /* 0x00000001060678a5 */ /* 0x000fe2000f8e00ff */
[----:B------:R-:W-:-:S03]  /*0120*/  UMOV UR4, URZ ;  /* 0x000000ff00047c82 */ /* 0x000fc60008000000 */
[----:B------:R-:W-:Y:S02]  /*0130*/  UIADD3 UR4, UPT, UPT, UR7, UR4, URZ ;  /* 0x0000000407047290 */ /* 0x000fe4000fffe0ff */
[----:B------:R-:W-:Y:S02]  /*0140*/  IMAD.U32 R5, RZ, RZ, UR7 ;  /* 0x00000007ff057e24 */ /* 0x000fe4000f8e00ff */
[----:B------:R-:W-:Y:S02]  /*0150*/  IMAD.U32 R4, RZ, RZ, UR6 ;  /* 0x00000006ff047e24 */ /* 0x000fe4000f8e00ff */
[----:B------:R-:W-:Y:S01]  /*0160*/  IMAD.U32 R5, RZ, RZ, UR4 ;  /* 0x00000004ff057e24 */ /* 0x000fe2000f8e00ff */
[----:B0-----:R-:W-:-:S13]  /*0170*/  ISETP.EQ.U32.AND P0, PT, R0, UR5, PT ;  /* 0x0000000500007c0c */ /* 0x001fda000bf02070 */
[----:B-1----:R-:W-:Y:S01]  /*0180*/  @P0 REDG.E.ADD.64.STRONG.GPU desc[UR8][R2.64], R4 ;  /* 0x000000040200098e */ /* 0x002fe2000c12e508 */
[----:B------:R-:W-:Y:S05]  /*0190*/  EXIT ;  /* 0x000000000000794d */ /* 0x000fea0003800000 */
.L_x_0:
[----:B------:R-:W-:-:S00]  /*01a0*/  BRA `(.L_x_0) ;  /* 0xfffffffc00fc7947 */ /* 0x000fc0000383ffff */
[----:B------:R-:W-:-:S00]  /*01b0*/  NOP ;  /* 0x0000000000007918 */ /* 0x000fc00000000000 */
        /* <DEDUP_REMOVED lines=12> */
.L_x_1:


//--------------------- .nv.shared.reserved.0     --------------------------
	.section	.nv.shared.reserved.0,"aw",@nobits
	.weak		__nv_reservedSMEM_offset_0_alias
	.size		__nv_reservedSMEM_offset_0_alias, 0, 64
	.other		__nv_reservedSMEM_offset_0_alias,@"STO_CUDA_RESERVED_SHARED STV_DEFAULT"
__nv_reservedSMEM_offset_0_alias:
	.zero		0
	.zero		64


//--------------------- .nv.constant0._Z19validate_multiplierPy --------------------------
	.section	.nv.constant0._Z19validate_multiplierPy,"a",@progbits
	.sectionflags	@""
	.align	4
.nv.constant0._Z19validate_multiplierPy:
	.zero		904


//--------------------- SYMBOLS --------------------------

	.type		.nv.reservedSmem.offset0,@object
	.size		.nv.reservedSmem.offset0,0x4
